//
// Generated by NVIDIA NVVM Compiler
//
// Compiler Build ID: CL-36424714
// Cuda compilation tools, release 13.0, V13.0.88
// Based on NVVM 20.0.0
//

.version 9.0
.target sm_100
.address_size 64

	// .globl	_Z8addArrayPiS_S_i

.visible .entry _Z8addArrayPiS_S_i(
	.param .u64 .ptr .align 1 _Z8addArrayPiS_S_i_param_0,
	.param .u64 .ptr .align 1 _Z8addArrayPiS_S_i_param_1,
	.param .u64 .ptr .align 1 _Z8addArrayPiS_S_i_param_2,
	.param .u32 _Z8addArrayPiS_S_i_param_3
)
{
	.reg .pred 	%p<2>;
	.reg .b32 	%r<6>;
	.reg .b64 	%rd<11>;

	ld.param.u64 	%rd1, [_Z8addArrayPiS_S_i_param_0];
	ld.param.u64 	%rd2, [_Z8addArrayPiS_S_i_param_1];
	ld.param.u64 	%rd3, [_Z8addArrayPiS_S_i_param_2];
	ld.param.u32 	%r2, [_Z8addArrayPiS_S_i_param_3];
	mov.u32 	%r1, %tid.x;
	setp.ge.s32 	%p1, %r1, %r2;
	@%p1 bra 	$L__BB0_2;
	cvta.to.global.u64 	%rd4, %rd1;
	cvta.to.global.u64 	%rd5, %rd2;
	cvta.to.global.u64 	%rd6, %rd3;
	mul.wide.u32 	%rd7, %r1, 4;
	add.s64 	%rd8, %rd4, %rd7;
	ld.global.u32 	%r3, [%rd8];
	add.s64 	%rd9, %rd5, %rd7;
	ld.global.u32 	%r4, [%rd9];
	add.s32 	%r5, %r4, %r3;
	add.s64 	%rd10, %rd6, %rd7;
	st.global.u32 	[%rd10], %r5;
$L__BB0_2:
	ret;

}


// ===== COMPILED SASS (sm_100) =====

	.target	sm_100

	.elftype	@"ET_EXEC"


//--------------------- .note.nv.tkinfo           --------------------------
	.section	.note.nv.tkinfo,"",@"SHT_NOTE"
	.sectionflags	@"SHF_NOTE_NV_TKINFO"
	.tkinfo
        /*0018*/ 	.word	0x00000002
        /*0030*/ 	.string	""
        /*0030*/ 	.string	"ptxas"
        /*0030*/ 	.string	"Cuda compilation tools, release 13.0, V13.0.88"
        /*0030*/ 	.string	"Build cuda_13.0.r13.0/compiler.36424714_0"
        /*0030*/ 	.string	"-arch sm_100 -m 64 "



//--------------------- .note.nv.cuinfo           --------------------------
	.section	.note.nv.cuinfo,"",@"SHT_NOTE"
	.sectionflags	@"SHF_NOTE_NV_CUINFO"
        /*0018*/ 	.short	0x0002
        /*001a*/ 	.short	0x0064
        /*001c*/ 	.short	0x0082
	.zero		2


//--------------------- .nv.info                  --------------------------
	.section	.nv.info,"",@"SHT_CUDA_INFO"
	.align	4


	//----- nvinfo : EIATTR_REGCOUNT
	.align		4
        /*0000*/ 	.byte	0x04, 0x2f
        /*0002*/ 	.short	(.L_1 - .L_0)
	.align		4
.L_0:
        /*0004*/ 	.word	index@(_Z8addArrayPiS_S_i)
        /*0008*/ 	.word	0x0000000c


	//----- nvinfo : EIATTR_FRAME_SIZE
	.align		4
.L_1:
        /*000c*/ 	.byte	0x04, 0x11
        /*000e*/ 	.short	(.L_3 - .L_2)
	.align		4
.L_2:
        /*0010*/ 	.word	index@(_Z8addArrayPiS_S_i)
        /*0014*/ 	.word	0x00000000


	//----- nvinfo : EIATTR_MIN_STACK_SIZE
	.align		4
.L_3:
        /*0018*/ 	.byte	0x04, 0x12
        /*001a*/ 	.short	(.L_5 - .L_4)
	.align		4
.L_4:
        /*001c*/ 	.word	index@(_Z8addArrayPiS_S_i)
        /*0020*/ 	.word	0x00000000
.L_5:


//--------------------- .nv.compat                --------------------------
	.section	.nv.compat,"",@"SHT_CUDA_COMPAT_INFO"
	.align	4
        /*0000*/ 	.byte	0x02, 0x09, 0x00, 0x00, 0x02, 0x02, 0x01, 0x00, 0x02, 0x05, 0x05, 0x00, 0x03, 0x07, 0x01, 0x01
        /*0010*/ 	.byte	0x02, 0x03, 0x00, 0x00, 0x02, 0x06, 0x01, 0x00, 0x04, 0x0b, 0x08, 0x00, 0x09, 0x00, 0x00, 0x00
        /*0020*/ 	.byte	0x00, 0x00, 0x00, 0x00


//--------------------- .nv.info._Z8addArrayPiS_S_i --------------------------
	.section	.nv.info._Z8addArrayPiS_S_i,"",@"SHT_CUDA_INFO"
	.sectionflags	@""
	.align	4


	//----- nvinfo : EIATTR_CUDA_API_VERSION
	.align		4
        /*0000*/ 	.byte	0x04, 0x37
        /*0002*/ 	.short	(.L_7 - .L_6)
.L_6:
        /*0004*/ 	.word	0x00000082


	//----- nvinfo : EIATTR_KPARAM_INFO
	.align		4
.L_7:
        /*0008*/ 	.byte	0x04, 0x17
        /*000a*/ 	.short	(.L_9 - .L_8)
.L_8:
        /*000c*/ 	.word	0x00000000
        /*0010*/ 	.short	0x0003
        /*0012*/ 	.short	0x0018
        /*0014*/ 	.byte	0x00, 0xf0, 0x11, 0x00


	//----- nvinfo : EIATTR_KPARAM_INFO
	.align		4
.L_9:
        /*0018*/ 	.byte	0x04, 0x17
        /*001a*/ 	.short	(.L_11 - .L_10)
.L_10:
        /*001c*/ 	.word	0x00000000
        /*0020*/ 	.short	0x0002
        /*0022*/ 	.short	0x0010
        /*0024*/ 	.byte	0x00, 0xf5, 0x21, 0x00


	//----- nvinfo : EIATTR_KPARAM_INFO
	.align		4
.L_11:
        /*0028*/ 	.byte	0x04, 0x17
        /*002a*/ 	.short	(.L_13 - .L_12)
.L_12:
        /*002c*/ 	.word	0x00000000
        /*0030*/ 	.short	0x0001
        /*0032*/ 	.short	0x0008
        /*0034*/ 	.byte	0x00, 0xf5, 0x21, 0x00


	//----- nvinfo : EIATTR_KPARAM_INFO
	.align		4
.L_13:
        /*0038*/ 	.byte	0x04, 0x17
        /*003a*/ 	.short	(.L_15 - .L_14)
.L_14:
        /*003c*/ 	.word	0x00000000
        /*0040*/ 	.short	0x0000
        /*0042*/ 	.short	0x0000
        /*0044*/ 	.byte	0x00, 0xf5, 0x21, 0x00


	//----- nvinfo : EIATTR_SPARSE_MMA_MASK
	.align		4
.L_15:
        /*0048*/ 	.byte	0x03, 0x50
        /*004a*/ 	.short	0x0000


	//----- nvinfo : EIATTR_MAXREG_COUNT
	.align		4
        /*004c*/ 	.byte	0x03, 0x1b
        /*004e*/ 	.short	0x00ff


	//----- nvinfo : EIATTR_MERCURY_ISA_VERSION
	.align		4
        /*0050*/ 	.byte	0x03, 0x5f
        /*0052*/ 	.short	0x0101


	//----- nvinfo : EIATTR_VRC_CTA_INIT_COUNT
	.align		4
        /*0054*/ 	.byte	0x02, 0x4a
	.zero		1
	.zero		1


	//----- nvinfo : EIATTR_EXIT_INSTR_OFFSETS
	.align		4
        /*0058*/ 	.byte	0x04, 0x1c
        /*005a*/ 	.short	(.L_17 - .L_16)


	//   ....[0]....
.L_16:
        /*005c*/ 	.word	0x00000040


	//   ....[1]....
        /*0060*/ 	.word	0x00000100


	//----- nvinfo : EIATTR_CBANK_PARAM_SIZE
	.align		4
.L_17:
        /*0064*/ 	.byte	0x03, 0x19
        /*0066*/ 	.short	0x001c


	//----- nvinfo : EIATTR_PARAM_CBANK
	.align		4
        /*0068*/ 	.byte	0x04, 0x0a
        /*006a*/ 	.short	(.L_19 - .L_18)
	.align		4
.L_18:
        /*006c*/ 	.word	index@(.nv.constant0._Z8addArrayPiS_S_i)
        /*0070*/ 	.short	0x0380
        /*0072*/ 	.short	0x001c


	//----- nvinfo : EIATTR_SW_WAR
	.align		4
.L_19:
        /*0074*/ 	.byte	0x04, 0x36
        /*0076*/ 	.short	(.L_21 - .L_20)
.L_20:
        /*0078*/ 	.word	0x00000008
.L_21:


//--------------------- .nv.callgraph             --------------------------
	.section	.nv.callgraph,"",@"SHT_CUDA_CALLGRAPH"
	.align	4
	.sectionentsize	8
	.align		4
        /*0000*/ 	.word	0x00000000
	.align		4
        /*0004*/ 	.word	0xffffffff
	.align		4
        /*0008*/ 	.word	0x00000000
	.align		4
        /*000c*/ 	.word	0xfffffffe
	.align		4
        /*0010*/ 	.word	0x00000000
	.align		4
        /*0014*/ 	.word	0xfffffffd
	.align		4
        /*0018*/ 	.word	0x00000000
	.align		4
        /*001c*/ 	.word	0xfffffffc


//--------------------- .text._Z8addArrayPiS_S_i  --------------------------
	.section	.text._Z8addArrayPiS_S_i,"ax",@progbits
	.align	128
        .global         _Z8addArrayPiS_S_i
        .type           _Z8addArrayPiS_S_i,@function
        .size           _Z8addArrayPiS_S_i,(.L_x_1 - _Z8addArrayPiS_S_i)
        .other          _Z8addArrayPiS_S_i,@"STO_CUDA_ENTRY STV_DEFAULT"
_Z8addArrayPiS_S_i:
.text._Z8addArrayPiS_S_i:
[----:B------:R-:W-:Y:S01]  /*0000*/  LDC R1, c[0x0][0x37c] ;  /* 0x0000df00ff017b82 */ /* 0x000fe20000000800 */
[----:B------:R-:W0:Y:S01]  /*0010*/  S2R R9, SR_TID.X ;  /* 0x0000000000097919 */ /* 0x000e220000002100 */
[----:B------:R-:W0:Y:S02]  /*0020*/  LDCU UR4, c[0x0][0x398] ;  /* 0x00007300ff0477ac */ /* 0x000e240008000800 */
[----:B0-----:R-:W-:-:S13]  /*0030*/  ISETP.GE.AND P0, PT, R9, UR4, PT ;  /* 0x0000000409007c0c */ /* 0x001fda000bf06270 */
[----:B------:R-:W-:Y:S05]  /*0040*/  @P0 EXIT ;  /* 0x000000000000094d */ /* 0x000fea0003800000 */
[----:B------:R-:W0:Y:S01]  /*0050*/  LDC.64 R2, c[0x0][0x380] ;  /* 0x0000e000ff027b82 */ /* 0x000e220000000a00 */
[----:B------:R-:W1:Y:S07]  /*0060*/  LDCU.64 UR4, c[0x0][0x358] ;  /* 0x00006b00ff0477ac */ /* 0x000e6e0008000a00 */
[----:B------:R-:W2:Y:S08]  /*0070*/  LDC.64 R4, c[0x0][0x388] ;  /* 0x0000e200ff047b82 */ /* 0x000eb00000000a00 */
[----:B------:R-:W3:Y:S01]  /*0080*/  LDC.64 R6, c[0x0][0x390] ;  /* 0x0000e400ff067b82 */ /* 0x000ee20000000a00 */
[----:B0-----:R-:W-:-:S06]  /*0090*/  IMAD.WIDE.U32 R2, R9, 0x4, R2 ;  /* 0x0000000409027825 */ /* 0x001fcc00078e0002 */
[----:B-1----:R-:W4:Y:S01]  /*00a0*/  LDG.E R2, desc[UR4][R2.64] ;  /* 0x0000000402027981 */ /* 0x002f22000c1e1900 */
[----:B--2---:R-:W-:-:S06]  /*00b0*/  IMAD.WIDE.U32 R4, R9, 0x4, R4 ;  /* 0x0000000409047825 */ /* 0x004fcc00078e0004 */
[----:B------:R-:W4:Y:S01]  /*00c0*/  LDG.E R5, desc[UR4][R4.64] ;  /* 0x0000000404057981 */ /* 0x000f22000c1e1900 */
[----:B---3--:R-:W-:Y:S01]  /*00d0*/  IMAD.WIDE.U32 R6, R9, 0x4, R6 ;  /* 0x0000000409067825 */ /* 0x008fe200078e0006 */
[----:B----4-:R-:W-:-:S05]  /*00e0*/  IADD3 R9, PT, PT, R2, R5, RZ ;  /* 0x0000000502097210 */ /* 0x010fca0007ffe0ff */
[----:B------:R-:W-:Y:S01]  /*00f0*/  STG.E desc[UR4][R6.64], R9 ;  /* 0x0000000906007986 */ /* 0x000fe2000c101904 */
[----:B------:R-:W-:Y:S05]  /*0100*/  EXIT ;  /* 0x000000000000794d */ /* 0x000fea0003800000 */
.L_x_0:
[----:B------:R-:W-:-:S00]  /*0110*/  BRA `(.L_x_0) ;  /* 0xfffffffc00fc7947 */ /* 0x000fc0000383ffff */
[----:B------:R-:W-:-:S00]  /*0120*/  NOP ;  /* 0x0000000000007918 */ /* 0x000fc00000000000 */
        /* <DEDUP_REMOVED lines=13> */
.L_x_1:


//--------------------- .nv.shared.reserved.0     --------------------------
	.section	.nv.shared.reserved.0,"aw",@nobits
	.weak		__nv_reservedSMEM_offset_0_alias
	.size		__nv_reservedSMEM_offset_0_alias, 0, 64
	.other		__nv_reservedSMEM_offset_0_alias,@"STO_CUDA_RESERVED_SHARED STV_DEFAULT"
__nv_reservedSMEM_offset_0_alias:
	.zero		0
	.zero		64


//--------------------- .nv.constant0._Z8addArrayPiS_S_i --------------------------
	.section	.nv.constant0._Z8addArrayPiS_S_i,"a",@progbits
	.sectionflags	@""
	.align	4
.nv.constant0._Z8addArrayPiS_S_i:
	.zero		924


//--------------------- SYMBOLS --------------------------

	.type		.nv.reservedSmem.offset0,@object
	.size		.nv.reservedSmem.offset0,0x4
